//
// Generated by NVIDIA NVVM Compiler
//
// Compiler Build ID: CL-36424714
// Cuda compilation tools, release 13.0, V13.0.88
// Based on NVVM 20.0.0
//

.version 9.0
.target sm_100
.address_size 64

	// .globl	hotspot3d_checked

.visible .entry hotspot3d_checked(
	.param .u64 .ptr .align 1 hotspot3d_checked_param_0,
	.param .u64 .ptr .align 1 hotspot3d_checked_param_1,
	.param .u64 .ptr .align 1 hotspot3d_checked_param_2,
	.param .f32 hotspot3d_checked_param_3,
	.param .u32 hotspot3d_checked_param_4,
	.param .u32 hotspot3d_checked_param_5,
	.param .u32 hotspot3d_checked_param_6,
	.param .f32 hotspot3d_checked_param_7,
	.param .f32 hotspot3d_checked_param_8,
	.param .f32 hotspot3d_checked_param_9,
	.param .f32 hotspot3d_checked_param_10,
	.param .f32 hotspot3d_checked_param_11,
	.param .f32 hotspot3d_checked_param_12,
	.param .f32 hotspot3d_checked_param_13
)
{
	.reg .pred 	%p<11>;
	.reg .b32 	%r<70>;
	.reg .b32 	%f<70>;
	.reg .b64 	%rd<45>;

	ld.param.u64 	%rd4, [hotspot3d_checked_param_0];
	ld.param.u64 	%rd5, [hotspot3d_checked_param_1];
	ld.param.u64 	%rd6, [hotspot3d_checked_param_2];
	ld.param.u32 	%r33, [hotspot3d_checked_param_4];
	ld.param.u32 	%r34, [hotspot3d_checked_param_5];
	ld.param.u32 	%r32, [hotspot3d_checked_param_6];
	ld.param.f32 	%f11, [hotspot3d_checked_param_7];
	ld.param.f32 	%f12, [hotspot3d_checked_param_8];
	ld.param.f32 	%f13, [hotspot3d_checked_param_9];
	ld.param.f32 	%f14, [hotspot3d_checked_param_10];
	ld.param.f32 	%f15, [hotspot3d_checked_param_11];
	ld.param.f32 	%f16, [hotspot3d_checked_param_12];
	ld.param.f32 	%f17, [hotspot3d_checked_param_13];
	cvta.to.global.u64 	%rd1, %rd6;
	cvta.to.global.u64 	%rd2, %rd4;
	cvta.to.global.u64 	%rd3, %rd5;
	mov.u32 	%r35, %ntid.x;
	mov.u32 	%r36, %ctaid.x;
	mov.u32 	%r37, %tid.x;
	mad.lo.s32 	%r1, %r35, %r36, %r37;
	mov.u32 	%r38, %ntid.y;
	mov.u32 	%r39, %ctaid.y;
	mov.u32 	%r40, %tid.y;
	mad.lo.s32 	%r41, %r38, %r39, %r40;
	mul.lo.s32 	%r2, %r34, %r33;
	mul.lo.s32 	%r3, %r2, %r32;
	mul.lo.s32 	%r42, %r33, %r41;
	add.s32 	%r4, %r42, %r1;
	setp.eq.s32 	%p1, %r1, 0;
	add.s32 	%r43, %r4, -1;
	selp.b32 	%r5, %r42, %r43, %p1;
	add.s32 	%r6, %r33, -1;
	setp.ne.s32 	%p2, %r1, %r6;
	selp.u32 	%r7, 1, 0, %p2;
	setp.eq.s32 	%p3, %r41, 0;
	sub.s32 	%r44, %r4, %r33;
	selp.b32 	%r8, %r1, %r44, %p3;
	add.s32 	%r45, %r34, -1;
	setp.eq.s32 	%p4, %r41, %r45;
	selp.b32 	%r9, 0, %r33, %p4;
	add.s32 	%r69, %r4, %r2;
	setp.ge.s32 	%p5, %r69, %r3;
	@%p5 bra 	$L__BB0_2;
	ld.param.f32 	%f61, [hotspot3d_checked_param_3];
	mul.wide.s32 	%rd7, %r4, 4;
	add.s64 	%rd8, %rd3, %rd7;
	ld.global.f32 	%f68, [%rd8];
	mul.wide.s32 	%rd9, %r2, 4;
	add.s64 	%rd10, %rd8, %rd9;
	ld.global.f32 	%f69, [%rd10];
	mul.wide.s32 	%rd11, %r5, 4;
	add.s64 	%rd12, %rd3, %rd11;
	ld.global.f32 	%f19, [%rd12];
	mul.f32 	%f20, %f12, %f19;
	fma.rn.f32 	%f21, %f17, %f68, %f20;
	selp.b64 	%rd13, 4, 0, %p2;
	add.s64 	%rd14, %rd8, %rd13;
	ld.global.f32 	%f22, [%rd14];
	fma.rn.f32 	%f23, %f11, %f22, %f21;
	mul.wide.s32 	%rd15, %r9, 4;
	add.s64 	%rd16, %rd8, %rd15;
	ld.global.f32 	%f24, [%rd16];
	fma.rn.f32 	%f25, %f14, %f24, %f23;
	mul.wide.s32 	%rd17, %r8, 4;
	add.s64 	%rd18, %rd3, %rd17;
	ld.global.f32 	%f26, [%rd18];
	fma.rn.f32 	%f27, %f13, %f26, %f25;
	fma.rn.f32 	%f28, %f16, %f68, %f27;
	fma.rn.f32 	%f29, %f15, %f69, %f28;
	add.s64 	%rd19, %rd2, %rd7;
	ld.global.f32 	%f30, [%rd19];
	fma.rn.f32 	%f31, %f61, %f30, %f29;
	fma.rn.f32 	%f32, %f15, 0f42A00000, %f31;
	add.s64 	%rd20, %rd1, %rd7;
	st.global.f32 	[%rd20], %f32;
$L__BB0_2:
	ld.param.u32 	%r57, [hotspot3d_checked_param_6];
	add.s32 	%r65, %r69, %r9;
	add.s32 	%r66, %r8, %r2;
	add.s32 	%r67, %r69, %r7;
	add.s32 	%r68, %r5, %r2;
	setp.lt.s32 	%p7, %r57, 3;
	@%p7 bra 	$L__BB0_6;
	mov.b32 	%r64, 1;
	mov.u32 	%r59, %r69;
	mov.f32 	%f67, %f68;
$L__BB0_4:
	mov.f32 	%f68, %f69;
	add.s32 	%r69, %r59, %r2;
	max.s32 	%r47, %r69, %r66;
	max.s32 	%r48, %r47, %r67;
	max.s32 	%r49, %r48, %r68;
	max.s32 	%r50, %r49, %r65;
	setp.ge.s32 	%p8, %r50, %r3;
	@%p8 bra 	$L__BB0_8;
	ld.param.u32 	%r58, [hotspot3d_checked_param_6];
	ld.param.f32 	%f62, [hotspot3d_checked_param_3];
	mul.wide.s32 	%rd21, %r69, 4;
	add.s64 	%rd22, %rd3, %rd21;
	ld.global.f32 	%f69, [%rd22];
	mul.wide.s32 	%rd23, %r68, 4;
	add.s64 	%rd24, %rd3, %rd23;
	ld.global.f32 	%f33, [%rd24];
	mul.f32 	%f34, %f12, %f33;
	fma.rn.f32 	%f35, %f17, %f68, %f34;
	mul.wide.s32 	%rd25, %r67, 4;
	add.s64 	%rd26, %rd3, %rd25;
	ld.global.f32 	%f36, [%rd26];
	fma.rn.f32 	%f37, %f11, %f36, %f35;
	mul.wide.s32 	%rd27, %r65, 4;
	add.s64 	%rd28, %rd3, %rd27;
	ld.global.f32 	%f38, [%rd28];
	fma.rn.f32 	%f39, %f14, %f38, %f37;
	mul.wide.s32 	%rd29, %r66, 4;
	add.s64 	%rd30, %rd3, %rd29;
	ld.global.f32 	%f40, [%rd30];
	fma.rn.f32 	%f41, %f13, %f40, %f39;
	fma.rn.f32 	%f42, %f16, %f67, %f41;
	fma.rn.f32 	%f43, %f15, %f69, %f42;
	mul.wide.s32 	%rd31, %r59, 4;
	add.s64 	%rd32, %rd2, %rd31;
	ld.global.f32 	%f44, [%rd32];
	fma.rn.f32 	%f45, %f62, %f44, %f43;
	fma.rn.f32 	%f46, %f15, 0f42A00000, %f45;
	add.s64 	%rd33, %rd1, %rd31;
	st.global.f32 	[%rd33], %f46;
	add.s32 	%r22, %r64, 1;
	add.s32 	%r65, %r69, %r9;
	add.s32 	%r66, %r66, %r2;
	add.s32 	%r67, %r69, %r7;
	add.s32 	%r68, %r68, %r2;
	add.s32 	%r51, %r58, -2;
	setp.ne.s32 	%p9, %r64, %r51;
	mov.u32 	%r59, %r69;
	mov.u32 	%r64, %r22;
	mov.f32 	%f67, %f68;
	@%p9 bra 	$L__BB0_4;
$L__BB0_6:
	add.s32 	%r52, %r69, %r2;
	max.s32 	%r53, %r52, %r66;
	max.s32 	%r54, %r53, %r67;
	max.s32 	%r55, %r54, %r68;
	max.s32 	%r56, %r55, %r65;
	setp.ge.s32 	%p10, %r56, %r3;
	@%p10 bra 	$L__BB0_8;
	ld.param.f32 	%f63, [hotspot3d_checked_param_3];
	mul.wide.s32 	%rd34, %r68, 4;
	add.s64 	%rd35, %rd3, %rd34;
	ld.global.f32 	%f47, [%rd35];
	mul.f32 	%f48, %f12, %f47;
	fma.rn.f32 	%f49, %f17, %f69, %f48;
	mul.wide.s32 	%rd36, %r67, 4;
	add.s64 	%rd37, %rd3, %rd36;
	ld.global.f32 	%f50, [%rd37];
	fma.rn.f32 	%f51, %f11, %f50, %f49;
	mul.wide.s32 	%rd38, %r65, 4;
	add.s64 	%rd39, %rd3, %rd38;
	ld.global.f32 	%f52, [%rd39];
	fma.rn.f32 	%f53, %f14, %f52, %f51;
	mul.wide.s32 	%rd40, %r66, 4;
	add.s64 	%rd41, %rd3, %rd40;
	ld.global.f32 	%f54, [%rd41];
	fma.rn.f32 	%f55, %f13, %f54, %f53;
	fma.rn.f32 	%f56, %f16, %f68, %f55;
	fma.rn.f32 	%f57, %f15, %f69, %f56;
	mul.wide.s32 	%rd42, %r69, 4;
	add.s64 	%rd43, %rd2, %rd42;
	ld.global.f32 	%f58, [%rd43];
	fma.rn.f32 	%f59, %f63, %f58, %f57;
	fma.rn.f32 	%f60, %f15, 0f42A00000, %f59;
	add.s64 	%rd44, %rd1, %rd42;
	st.global.f32 	[%rd44], %f60;
$L__BB0_8:
	ret;

}


// ===== COMPILED SASS (sm_100) =====

	.target	sm_100

	.elftype	@"ET_EXEC"


//--------------------- .note.nv.tkinfo           --------------------------
	.section	.note.nv.tkinfo,"",@"SHT_NOTE"
	.sectionflags	@"SHF_NOTE_NV_TKINFO"
	.tkinfo
        /*0018*/ 	.word	0x00000002
        /*0030*/ 	.string	""
        /*0030*/ 	.string	"ptxas"
        /*0030*/ 	.string	"Cuda compilation tools, release 13.0, V13.0.88"
        /*0030*/ 	.string	"Build cuda_13.0.r13.0/compiler.36424714_0"
        /*0030*/ 	.string	"-arch sm_100 -m 64 "



//--------------------- .note.nv.cuinfo           --------------------------
	.section	.note.nv.cuinfo,"",@"SHT_NOTE"
	.sectionflags	@"SHF_NOTE_NV_CUINFO"
        /*0018*/ 	.short	0x0002
        /*001a*/ 	.short	0x0064
        /*001c*/ 	.short	0x0082
	.zero		2


//--------------------- .nv.info                  --------------------------
	.section	.nv.info,"",@"SHT_CUDA_INFO"
	.align	4


	//----- nvinfo : EIATTR_REGCOUNT
	.align		4
        /*0000*/ 	.byte	0x04, 0x2f
        /*0002*/ 	.short	(.L_1 - .L_0)
	.align		4
.L_0:
        /*0004*/ 	.word	index@(hotspot3d_checked)
        /*0008*/ 	.word	0x00000020


	//----- nvinfo : EIATTR_FRAME_SIZE
	.align		4
.L_1:
        /*000c*/ 	.byte	0x04, 0x11
        /*000e*/ 	.short	(.L_3 - .L_2)
	.align		4
.L_2:
        /*0010*/ 	.word	index@(hotspot3d_checked)
        /*0014*/ 	.word	0x00000000


	//----- nvinfo : EIATTR_MIN_STACK_SIZE
	.align		4
.L_3:
        /*0018*/ 	.byte	0x04, 0x12
        /*001a*/ 	.short	(.L_5 - .L_4)
	.align		4
.L_4:
        /*001c*/ 	.word	index@(hotspot3d_checked)
        /*0020*/ 	.word	0x00000000
.L_5:


//--------------------- .nv.compat                --------------------------
	.section	.nv.compat,"",@"SHT_CUDA_COMPAT_INFO"
	.align	4
        /*0000*/ 	.byte	0x02, 0x09, 0x00, 0x00, 0x02, 0x02, 0x01, 0x00, 0x02, 0x05, 0x05, 0x00, 0x03, 0x07, 0x01, 0x01
        /*0010*/ 	.byte	0x02, 0x03, 0x00, 0x00, 0x02, 0x06, 0x01, 0x00, 0x04, 0x0b, 0x08, 0x00, 0x09, 0x00, 0x00, 0x00
        /*0020*/ 	.byte	0x00, 0x00, 0x00, 0x00


//--------------------- .nv.info.hotspot3d_checked --------------------------
	.section	.nv.info.hotspot3d_checked,"",@"SHT_CUDA_INFO"
	.sectionflags	@""
	.align	4


	//----- nvinfo : EIATTR_CUDA_API_VERSION
	.align		4
        /*0000*/ 	.byte	0x04, 0x37
        /*0002*/ 	.short	(.L_7 - .L_6)
.L_6:
        /*0004*/ 	.word	0x00000082


	//----- nvinfo : EIATTR_KPARAM_INFO
	.align		4
.L_7:
        /*0008*/ 	.byte	0x04, 0x17
        /*000a*/ 	.short	(.L_9 - .L_8)
.L_8:
        /*000c*/ 	.word	0x00000000
        /*0010*/ 	.short	0x000d
        /*0012*/ 	.short	0x0040
        /*0014*/ 	.byte	0x00, 0xf0, 0x11, 0x00


	//----- nvinfo : EIATTR_KPARAM_INFO
	.align		4
.L_9:
        /*0018*/ 	.byte	0x04, 0x17
        /*001a*/ 	.short	(.L_11 - .L_10)
.L_10:
        /*001c*/ 	.word	0x00000000
        /*0020*/ 	.short	0x000c
        /*0022*/ 	.short	0x003c
        /*0024*/ 	.byte	0x00, 0xf0, 0x11, 0x00


	//----- nvinfo : EIATTR_KPARAM_INFO
	.align		4
.L_11:
        /*0028*/ 	.byte	0x04, 0x17
        /*002a*/ 	.short	(.L_13 - .L_12)
.L_12:
        /*002c*/ 	.word	0x00000000
        /*0030*/ 	.short	0x000b
        /*0032*/ 	.short	0x0038
        /*0034*/ 	.byte	0x00, 0xf0, 0x11, 0x00


	//----- nvinfo : EIATTR_KPARAM_INFO
	.align		4
.L_13:
        /*0038*/ 	.byte	0x04, 0x17
        /*003a*/ 	.short	(.L_15 - .L_14)
.L_14:
        /*003c*/ 	.word	0x00000000
        /*0040*/ 	.short	0x000a
        /*0042*/ 	.short	0x0034
        /*0044*/ 	.byte	0x00, 0xf0, 0x11, 0x00


	//----- nvinfo : EIATTR_KPARAM_INFO
	.align		4
.L_15:
        /*0048*/ 	.byte	0x04, 0x17
        /*004a*/ 	.short	(.L_17 - .L_16)
.L_16:
        /*004c*/ 	.word	0x00000000
        /*0050*/ 	.short	0x0009
        /*0052*/ 	.short	0x0030
        /*0054*/ 	.byte	0x00, 0xf0, 0x11, 0x00


	//----- nvinfo : EIATTR_KPARAM_INFO
	.align		4
.L_17:
        /*0058*/ 	.byte	0x04, 0x17
        /*005a*/ 	.short	(.L_19 - .L_18)
.L_18:
        /*005c*/ 	.word	0x00000000
        /*0060*/ 	.short	0x0008
        /*0062*/ 	.short	0x002c
        /*0064*/ 	.byte	0x00, 0xf0, 0x11, 0x00


	//----- nvinfo : EIATTR_KPARAM_INFO
	.align		4
.L_19:
        /*0068*/ 	.byte	0x04, 0x17
        /*006a*/ 	.short	(.L_21 - .L_20)
.L_20:
        /*006c*/ 	.word	0x00000000
        /*0070*/ 	.short	0x0007
        /*0072*/ 	.short	0x0028
        /*0074*/ 	.byte	0x00, 0xf0, 0x11, 0x00


	//----- nvinfo : EIATTR_KPARAM_INFO
	.align		4
.L_21:
        /*0078*/ 	.byte	0x04, 0x17
        /*007a*/ 	.short	(.L_23 - .L_22)
.L_22:
        /*007c*/ 	.word	0x00000000
        /*0080*/ 	.short	0x0006
        /*0082*/ 	.short	0x0024
        /*0084*/ 	.byte	0x00, 0xf0, 0x11, 0x00


	//----- nvinfo : EIATTR_KPARAM_INFO
	.align		4
.L_23:
        /*0088*/ 	.byte	0x04, 0x17
        /*008a*/ 	.short	(.L_25 - .L_24)
.L_24:
        /*008c*/ 	.word	0x00000000
        /*0090*/ 	.short	0x0005
        /*0092*/ 	.short	0x0020
        /*0094*/ 	.byte	0x00, 0xf0, 0x11, 0x00


	//----- nvinfo : EIATTR_KPARAM_INFO
	.align		4
.L_25:
        /*0098*/ 	.byte	0x04, 0x17
        /*009a*/ 	.short	(.L_27 - .L_26)
.L_26:
        /*009c*/ 	.word	0x00000000
        /*00a0*/ 	.short	0x0004
        /*00a2*/ 	.short	0x001c
        /*00a4*/ 	.byte	0x00, 0xf0, 0x11, 0x00


	//----- nvinfo : EIATTR_KPARAM_INFO
	.align		4
.L_27:
        /*00a8*/ 	.byte	0x04, 0x17
        /*00aa*/ 	.short	(.L_29 - .L_28)
.L_28:
        /*00ac*/ 	.word	0x00000000
        /*00b0*/ 	.short	0x0003
        /*00b2*/ 	.short	0x0018
        /*00b4*/ 	.byte	0x00, 0xf0, 0x11, 0x00


	//----- nvinfo : EIATTR_KPARAM_INFO
	.align		4
.L_29:
        /*00b8*/ 	.byte	0x04, 0x17
        /*00ba*/ 	.short	(.L_31 - .L_30)
.L_30:
        /*00bc*/ 	.word	0x00000000
        /*00c0*/ 	.short	0x0002
        /*00c2*/ 	.short	0x0010
        /*00c4*/ 	.byte	0x00, 0xf5, 0x21, 0x00


	//----- nvinfo : EIATTR_KPARAM_INFO
	.align		4
.L_31:
        /*00c8*/ 	.byte	0x04, 0x17
        /*00ca*/ 	.short	(.L_33 - .L_32)
.L_32:
        /*00cc*/ 	.word	0x00000000
        /*00d0*/ 	.short	0x0001
        /*00d2*/ 	.short	0x0008
        /*00d4*/ 	.byte	0x00, 0xf5, 0x21, 0x00


	//----- nvinfo : EIATTR_KPARAM_INFO
	.align		4
.L_33:
        /*00d8*/ 	.byte	0x04, 0x17
        /*00da*/ 	.short	(.L_35 - .L_34)
.L_34:
        /*00dc*/ 	.word	0x00000000
        /*00e0*/ 	.short	0x0000
        /*00e2*/ 	.short	0x0000
        /*00e4*/ 	.byte	0x00, 0xf5, 0x21, 0x00


	//----- nvinfo : EIATTR_SPARSE_MMA_MASK
	.align		4
.L_35:
        /*00e8*/ 	.byte	0x03, 0x50
        /*00ea*/ 	.short	0x0000


	//----- nvinfo : EIATTR_MAXREG_COUNT
	.align		4
        /*00ec*/ 	.byte	0x03, 0x1b
        /*00ee*/ 	.short	0x00ff


	//----- nvinfo : EIATTR_MERCURY_ISA_VERSION
	.align		4
        /*00f0*/ 	.byte	0x03, 0x5f
        /*00f2*/ 	.short	0x0101


	//----- nvinfo : EIATTR_VRC_CTA_INIT_COUNT
	.align		4
        /*00f4*/ 	.byte	0x02, 0x4a
	.zero		1
	.zero		1


	//----- nvinfo : EIATTR_EXIT_INSTR_OFFSETS
	.align		4
        /*00f8*/ 	.byte	0x04, 0x1c
        /*00fa*/ 	.short	(.L_37 - .L_36)


	//   ....[0]....
.L_36:
        /*00fc*/ 	.word	0x00000580


	//   ....[1]....
        /*0100*/ 	.word	0x000007f0


	//   ....[2]....
        /*0104*/ 	.word	0x000009d0


	//----- nvinfo : EIATTR_CRS_STACK_SIZE
	.align		4
.L_37:
        /*0108*/ 	.byte	0x04, 0x1e
        /*010a*/ 	.short	(.L_39 - .L_38)
.L_38:
        /*010c*/ 	.word	0x00000000


	//----- nvinfo : EIATTR_CBANK_PARAM_SIZE
	.align		4
.L_39:
        /*0110*/ 	.byte	0x03, 0x19
        /*0112*/ 	.short	0x0044


	//----- nvinfo : EIATTR_PARAM_CBANK
	.align		4
        /*0114*/ 	.byte	0x04, 0x0a
        /*0116*/ 	.short	(.L_41 - .L_40)
	.align		4
.L_40:
        /*0118*/ 	.word	index@(.nv.constant0.hotspot3d_checked)
        /*011c*/ 	.short	0x0380
        /*011e*/ 	.short	0x0044


	//----- nvinfo : EIATTR_SW_WAR
	.align		4
.L_41:
        /*0120*/ 	.byte	0x04, 0x36
        /*0122*/ 	.short	(.L_43 - .L_42)
.L_42:
        /*0124*/ 	.word	0x00000008
.L_43:


//--------------------- .nv.callgraph             --------------------------
	.section	.nv.callgraph,"",@"SHT_CUDA_CALLGRAPH"
	.align	4
	.sectionentsize	8
	.align		4
        /*0000*/ 	.word	0x00000000
	.align		4
        /*0004*/ 	.word	0xffffffff
	.align		4
        /*0008*/ 	.word	0x00000000
	.align		4
        /*000c*/ 	.word	0xfffffffe
	.align		4
        /*0010*/ 	.word	0x00000000
	.align		4
        /*0014*/ 	.word	0xfffffffd
	.align		4
        /*0018*/ 	.word	0x00000000
	.align		4
        /*001c*/ 	.word	0xfffffffc


//--------------------- .text.hotspot3d_checked   --------------------------
	.section	.text.hotspot3d_checked,"ax",@progbits
	.align	128
        .global         hotspot3d_checked
        .type           hotspot3d_checked,@function
        .size           hotspot3d_checked,(.L_x_5 - hotspot3d_checked)
        .other          hotspot3d_checked,@"STO_CUDA_ENTRY STV_DEFAULT"
hotspot3d_checked:
.text.hotspot3d_checked:
[----:B------:R-:W-:Y:S01]  /*0000*/  LDC R1, c[0x0][0x37c] ;  /* 0x0000df00ff017b82 */ /* 0x000fe20000000800 */
[----:B------:R-:W0:Y:S07]  /*0010*/  S2R R3, SR_CTAID.Y ;  /* 0x0000000000037919 */ /* 0x000e2e0000002600 */
[----:B------:R-:W1:Y:S01]  /*0020*/  LDC R6, c[0x0][0x39c] ;  /* 0x0000e700ff067b82 */ /* 0x000e620000000800 */
[----:B------:R-:W2:Y:S01]  /*0030*/  LDCU UR4, c[0x0][0x360] ;  /* 0x00006c00ff0477ac */ /* 0x000ea20008000800 */
[----:B------:R-:W-:Y:S01]  /*0040*/  BSSY.RECONVERGENT B0, `(.L_x_0) ;  /* 0x000003d000007945 */ /* 0x000fe20003800200 */
[----:B------:R-:W0:Y:S01]  /*0050*/  S2R R2, SR_TID.Y ;  /* 0x0000000000027919 */ /* 0x000e220000002200 */
[----:B------:R-:W0:Y:S01]  /*0060*/  LDCU UR5, c[0x0][0x364] ;  /* 0x00006c80ff0577ac */ /* 0x000e220008000800 */
[----:B------:R-:W2:Y:S01]  /*0070*/  S2R R5, SR_CTAID.X ;  /* 0x0000000000057919 */ /* 0x000ea20000002500 */
[----:B------:R-:W3:Y:S01]  /*0080*/  LDCU.64 UR6, c[0x0][0x3a0] ;  /* 0x00007400ff0677ac */ /* 0x000ee20008000a00 */
[----:B------:R-:W2:Y:S01]  /*0090*/  S2R R0, SR_TID.X ;  /* 0x0000000000007919 */ /* 0x000ea20000002100 */
[----:B------:R-:W4:Y:S01]  /*00a0*/  LDCU.64 UR8, c[0x0][0x358] ;  /* 0x00006b00ff0877ac */ /* 0x000f220008000a00 */
[----:B-1----:R-:W-:Y:S01]  /*00b0*/  IADD3 R4, PT, PT, R6, -0x1, RZ ;  /* 0xffffffff06047810 */ /* 0x002fe20007ffe0ff */
[----:B0-----:R-:W-:-:S04]  /*00c0*/  IMAD R3, R3, UR5, R2 ;  /* 0x0000000503037c24 */ /* 0x001fc8000f8e0202 */
[C---:B------:R-:W-:Y:S01]  /*00d0*/  IMAD R9, R3.reuse, R6, RZ ;  /* 0x0000000603097224 */ /* 0x040fe200078e02ff */
[----:B------:R-:W-:Y:S01]  /*00e0*/  ISETP.NE.AND P2, PT, R3, RZ, PT ;  /* 0x000000ff0300720c */ /* 0x000fe20003f45270 */
[----:B--2---:R-:W-:Y:S01]  /*00f0*/  IMAD R5, R5, UR4, R0 ;  /* 0x0000000405057c24 */ /* 0x004fe2000f8e0200 */
[----:B---3--:R-:W-:Y:S02]  /*0100*/  UIADD3 UR4, UPT, UPT, UR6, -0x1, URZ ;  /* 0xffffffff06047890 */ /* 0x008fe4000fffe0ff */
[----:B------:R-:W-:Y:S02]  /*0110*/  IMAD R0, R6, UR6, RZ ;  /* 0x0000000606007c24 */ /* 0x000fe4000f8e02ff */
[C---:B------:R-:W-:Y:S02]  /*0120*/  IADD3 R19, PT, PT, R5.reuse, R9, RZ ;  /* 0x0000000905137210 */ /* 0x040fe40007ffe0ff */
[----:B------:R-:W-:Y:S01]  /*0130*/  IMAD R2, R0, UR7, RZ ;  /* 0x0000000700027c24 */ /* 0x000fe2000f8e02ff */
[----:B------:R-:W-:-:S02]  /*0140*/  ISETP.NE.AND P1, PT, R5, RZ, PT ;  /* 0x000000ff0500720c */ /* 0x000fc40003f25270 */
[----:B------:R-:W-:Y:S02]  /*0150*/  IADD3 R27, PT, PT, R0, R19, RZ ;  /* 0x00000013001b7210 */ /* 0x000fe40007ffe0ff */
[----:B------:R-:W-:Y:S02]  /*0160*/  ISETP.NE.AND P0, PT, R5, R4, PT ;  /* 0x000000040500720c */ /* 0x000fe40003f05270 */
[----:B------:R-:W-:Y:S02]  /*0170*/  ISETP.GE.AND P4, PT, R27, R2, PT ;  /* 0x000000021b00720c */ /* 0x000fe40003f86270 */
[----:B------:R-:W-:Y:S02]  /*0180*/  ISETP.NE.AND P3, PT, R3, UR4, PT ;  /* 0x0000000403007c0c */ /* 0x000fe4000bf65270 */
[----:B------:R-:W-:Y:S02]  /*0190*/  SEL R3, RZ, 0x1, !P0 ;  /* 0x00000001ff037807 */ /* 0x000fe40004000000 */
[----:B------:R-:W-:-:S02]  /*01a0*/  @P2 IADD3 R5, PT, PT, R19, -R6, RZ ;  /* 0x8000000613052210 */ /* 0x000fc40007ffe0ff */
[----:B------:R-:W-:Y:S02]  /*01b0*/  SEL R4, R6, RZ, P3 ;  /* 0x000000ff06047207 */ /* 0x000fe40001800000 */
[----:B------:R-:W-:-:S03]  /*01c0*/  @P1 IADD3 R9, PT, PT, R19, -0x1, RZ ;  /* 0xffffffff13091810 */ /* 0x000fc60007ffe0ff */
[----:B----4-:R-:W-:Y:S05]  /*01d0*/  @P4 BRA `(.L_x_1) ;  /* 0x00000000008c4947 */ /* 0x010fea0003800000 */
[----:B------:R-:W0:Y:S01]  /*01e0*/  LDC.64 R14, c[0x0][0x388] ;  /* 0x0000e200ff0e7b82 */ /* 0x000e220000000a00 */
[----:B------:R-:W-:Y:S01]  /*01f0*/  SEL R17, RZ, 0x4, !P0 ;  /* 0x00000004ff117807 */ /* 0x000fe20004000000 */
[----:B------:R-:W1:Y:S01]  /*0200*/  LDCU.64 UR10, c[0x0][0x3a8] ;  /* 0x00007500ff0a77ac */ /* 0x000e620008000a00 */
[----:B------:R-:W2:Y:S05]  /*0210*/  LDCU UR4, c[0x0][0x3c0] ;  /* 0x00007800ff0477ac */ /* 0x000eaa0008000800 */
[----:B------:R-:W3:Y:S01]  /*0220*/  LDC.64 R6, c[0x0][0x380] ;  /* 0x0000e000ff067b82 */ /* 0x000ee20000000a00 */
[----:B0-----:R-:W-:-:S04]  /*0230*/  IMAD.WIDE R10, R19, 0x4, R14 ;  /* 0x00000004130a7825 */ /* 0x001fc800078e020e */
[----:B------:R-:W-:Y:S01]  /*0240*/  IMAD.WIDE R28, R9, 0x4, R14 ;  /* 0x00000004091c7825 */ /* 0x000fe200078e020e */
[----:B------:R-:W-:Y:S01]  /*0250*/  IADD3 R16, P0, PT, R10, R17, RZ ;  /* 0x000000110a107210 */ /* 0x000fe20007f1e0ff */
[----:B------:R0:W2:Y:S04]  /*0260*/  LDG.E R8, desc[UR8][R10.64] ;  /* 0x000000080a087981 */ /* 0x0000a8000c1e1900 */
[----:B------:R-:W1:Y:S01]  /*0270*/  LDG.E R18, desc[UR8][R28.64] ;  /* 0x000000081c127981 */ /* 0x000e62000c1e1900 */
[----:B------:R-:W-:Y:S01]  /*0280*/  IADD3.X R17, PT, PT, RZ, R11, RZ, P0, !PT ;  /* 0x0000000bff117210 */ /* 0x000fe200007fe4ff */
[----:B------:R-:W-:-:S04]  /*0290*/  IMAD.WIDE R12, R4, 0x4, R10 ;  /* 0x00000004040c7825 */ /* 0x000fc800078e020a */
[----:B------:R-:W4:Y:S01]  /*02a0*/  LDG.E R16, desc[UR8][R16.64] ;  /* 0x0000000810107981 */ /* 0x000f22000c1e1900 */
[----:B------:R-:W-:-:S03]  /*02b0*/  IMAD.WIDE R14, R5, 0x4, R14 ;  /* 0x00000004050e7825 */ /* 0x000fc600078e020e */
[----:B------:R5:W4:Y:S01]  /*02c0*/  LDG.E R22, desc[UR8][R12.64] ;  /* 0x000000080c167981 */ /* 0x000b22000c1e1900 */
[----:B------:R-:W-:Y:S02]  /*02d0*/  IMAD.WIDE R20, R0, 0x4, R10 ;  /* 0x0000000400147825 */ /* 0x000fe400078e020a */
[----:B0-----:R-:W0:Y:S01]  /*02e0*/  LDC.64 R10, c[0x0][0x3b0] ;  /* 0x0000ec00ff0a7b82 */ /* 0x001e220000000a00 */
[----:B------:R-:W4:Y:S01]  /*02f0*/  LDG.E R15, desc[UR8][R14.64] ;  /* 0x000000080e0f7981 */ /* 0x000f22000c1e1900 */
[----:B---3--:R-:W-:-:S03]  /*0300*/  IMAD.WIDE R24, R19, 0x4, R6 ;  /* 0x0000000413187825 */ /* 0x008fc600078e0206 */
[----:B------:R-:W3:Y:S03]  /*0310*/  LDG.E R23, desc[UR8][R20.64] ;  /* 0x0000000814177981 */ /* 0x000ee6000c1e1900 */
[----:B------:R-:W0:Y:S01]  /*0320*/  LDC.64 R6, c[0x0][0x3b8] ;  /* 0x0000ee00ff067b82 */ /* 0x000e220000000a00 */
[----:B------:R-:W3:Y:S07]  /*0330*/  LDG.E R25, desc[UR8][R24.64] ;  /* 0x0000000818197981 */ /* 0x000eee000c1e1900 */
[----:B-----5:R-:W5:Y:S02]  /*0340*/  LDC.64 R12, c[0x0][0x390] ;  /* 0x0000e400ff0c7b82 */ /* 0x020f640000000a00 */
[----:B-----5:R-:W-:-:S04]  /*0350*/  IMAD.WIDE R12, R19, 0x4, R12 ;  /* 0x00000004130c7825 */ /* 0x020fc800078e020c */
[----:B-1----:R-:W-:-:S04]  /*0360*/  FMUL R17, R18, UR11 ;  /* 0x0000000b12117c20 */ /* 0x002fc80008400000 */
[----:B--2---:R-:W-:Y:S01]  /*0370*/  FFMA R17, R8, UR4, R17 ;  /* 0x0000000408117c23 */ /* 0x004fe20008000011 */
[----:B------:R-:W1:Y:S03]  /*0380*/  LDCU UR4, c[0x0][0x398] ;  /* 0x00007300ff0477ac */ /* 0x000e660008000800 */
[----:B----4-:R-:W-:-:S04]  /*0390*/  FFMA R17, R16, UR10, R17 ;  /* 0x0000000a10117c23 */ /* 0x010fc80008000011 */
[----:B0-----:R-:W-:-:S04]  /*03a0*/  FFMA R22, R22, R11, R17 ;  /* 0x0000000b16167223 */ /* 0x001fc80000000011 */
[----:B------:R-:W-:-:S04]  /*03b0*/  FFMA R15, R15, R10, R22 ;  /* 0x0000000a0f0f7223 */ /* 0x000fc80000000016 */
[----:B------:R-:W-:-:S04]  /*03c0*/  FFMA R10, R8, R7, R15 ;  /* 0x00000007080a7223 */ /* 0x000fc8000000000f */
[----:B---3--:R-:W-:-:S04]  /*03d0*/  FFMA R10, R23, R6, R10 ;  /* 0x00000006170a7223 */ /* 0x008fc8000000000a */
[----:B-1----:R-:W-:-:S04]  /*03e0*/  FFMA R25, R25, UR4, R10 ;  /* 0x0000000419197c23 */ /* 0x002fc8000800000a */
[----:B------:R-:W-:-:S05]  /*03f0*/  FFMA R25, R6, 80, R25 ;  /* 0x42a0000006197823 */ /* 0x000fca0000000019 */
[----:B------:R0:W-:Y:S02]  /*0400*/  STG.E desc[UR8][R12.64], R25 ;  /* 0x000000190c007986 */ /* 0x0001e4000c101908 */
.L_x_1:
[----:B------:R-:W-:Y:S05]  /*0410*/  BSYNC.RECONVERGENT B0 ;  /* 0x0000000000007941 */ /* 0x000fea0003800200 */
.L_x_0:
[----:B------:R-:W-:Y:S01]  /*0420*/  UISETP.GE.AND UP0, UPT, UR7, 0x3, UPT ;  /* 0x000000030700788c */ /* 0x000fe2000bf06270 */
[C---:B------:R-:W-:Y:S02]  /*0430*/  IADD3 R7, PT, PT, R0.reuse, R5, RZ ;  /* 0x0000000500077210 */ /* 0x040fe40007ffe0ff */
[----:B------:R-:W-:Y:S02]  /*0440*/  IADD3 R5, PT, PT, R0, R9, RZ ;  /* 0x0000000900057210 */ /* 0x000fe40007ffe0ff */
[-C--:B------:R-:W-:Y:S02]  /*0450*/  IADD3 R28, PT, PT, R4, R27.reuse, RZ ;  /* 0x0000001b041c7210 */ /* 0x080fe40007ffe0ff */
[----:B------:R-:W-:Y:S02]  /*0460*/  IADD3 R24, PT, PT, R3, R27, RZ ;  /* 0x0000001b03187210 */ /* 0x000fe40007ffe0ff */
[----:B------:R-:W-:Y:S05]  /*0470*/  BRA.U !UP0, `(.L_x_2) ;  /* 0x0000000108cc7547 */ /* 0x000fea000b800000 */
[----:B0-----:R-:W0:Y:S01]  /*0480*/  LDC.64 R12, c[0x0][0x390] ;  /* 0x0000e400ff0c7b82 */ /* 0x001e220000000a00 */
[----:B------:R-:W-:Y:S01]  /*0490*/  MOV R9, R27 ;  /* 0x0000001b00097202 */ /* 0x000fe20000000f00 */
[----:B------:R-:W1:Y:S01]  /*04a0*/  LDCU UR10, c[0x0][0x3c0] ;  /* 0x00007800ff0a77ac */ /* 0x000e620008000800 */
[----:B------:R-:W-:Y:S01]  /*04b0*/  MOV R6, R8 ;  /* 0x0000000800067202 */ /* 0x000fe20000000f00 */
[----:B------:R-:W2:Y:S04]  /*04c0*/  LDCU UR11, c[0x0][0x398] ;  /* 0x00007300ff0b77ac */ /* 0x000ea80008000800 */
[----:B------:R-:W3:Y:S01]  /*04d0*/  LDC.64 R14, c[0x0][0x380] ;  /* 0x0000e000ff0e7b82 */ /* 0x000ee20000000a00 */
[----:B------:R-:W4:Y:S01]  /*04e0*/  LDCU.64 UR12, c[0x0][0x3a8] ;  /* 0x00007500ff0c77ac */ /* 0x000f220008000a00 */
[----:B------:R-:W-:-:S06]  /*04f0*/  UIADD3 UR6, UPT, UPT, UR7, -0x2, URZ ;  /* 0xfffffffe07067890 */ /* 0x000fcc000fffe0ff */
[----:B------:R-:W0:Y:S01]  /*0500*/  LDC.64 R16, c[0x0][0x388] ;  /* 0x0000e200ff107b82 */ /* 0x000e220000000a00 */
[----:B------:R-:W-:-:S07]  /*0510*/  UMOV UR4, 0x1 ;  /* 0x0000000100047882 */ /* 0x000fce0000000000 */
[----:B------:R-:W0:Y:S08]  /*0520*/  LDC.64 R18, c[0x0][0x3b0] ;  /* 0x0000ec00ff127b82 */ /* 0x000e300000000a00 */
[----:B-12-4-:R-:W0:Y:S02]  /*0530*/  LDC.64 R10, c[0x0][0x3b8] ;  /* 0x0000ee00ff0a7b82 */ /* 0x016e240000000a00 */
.L_x_3:
[----:B------:R-:W-:-:S04]  /*0540*/  IADD3 R27, PT, PT, R0, R9, RZ ;  /* 0x00000009001b7210 */ /* 0x000fc80007ffe0ff */
[----:B------:R-:W-:-:S04]  /*0550*/  VIMNMX3 R8, R27, R7, R24, !PT ;  /* 0x000000071b08720f */ /* 0x000fc80007800118 */
[----:B-1----:R-:W-:-:S04]  /*0560*/  VIMNMX3 R21, R8, R5, R28, !PT ;  /* 0x000000050815720f */ /* 0x002fc8000780011c */
[----:B------:R-:W-:-:S13]  /*0570*/  ISETP.GE.AND P0, PT, R21, R2, PT ;  /* 0x000000021500720c */ /* 0x000fda0003f06270 */
[----:B------:R-:W-:Y:S05]  /*0580*/  @P0 EXIT ;  /* 0x000000000000094d */ /* 0x000fea0003800000 */
[----:B0-----:R-:W-:-:S05]  /*0590*/  IMAD.WIDE R20, R5, 0x4, R16 ;  /* 0x0000000405147825 */ /* 0x001fca00078e0210 */
[----:B------:R0:W2:Y:S01]  /*05a0*/  LDG.E R22, desc[UR8][R20.64] ;  /* 0x0000000814167981 */ /* 0x0000a2000c1e1900 */
[----:B------:R-:W-:-:S06]  /*05b0*/  IMAD.WIDE R24, R24, 0x4, R16 ;  /* 0x0000000418187825 */ /* 0x000fcc00078e0210 */
[----:B------:R1:W4:Y:S01]  /*05c0*/  LDG.E R24, desc[UR8][R24.64] ;  /* 0x0000000818187981 */ /* 0x000322000c1e1900 */
[----:B------:R-:W-:Y:S01]  /*05d0*/  IMAD.WIDE R28, R28, 0x4, R16 ;  /* 0x000000041c1c7825 */ /* 0x000fe200078e0210 */
[----:B------:R-:W-:-:S03]  /*05e0*/  MOV R8, R23 ;  /* 0x0000001700087202 */ /* 0x000fc60000000f00 */
[----:B0-----:R-:W-:Y:S02]  /*05f0*/  IMAD.WIDE R20, R7, 0x4, R16 ;  /* 0x0000000407147825 */ /* 0x001fe400078e0210 */
[----:B------:R-:W5:Y:S04]  /*0600*/  LDG.E R28, desc[UR8][R28.64] ;  /* 0x000000081c1c7981 */ /* 0x000f68000c1e1900 */
[----:B------:R4:W5:Y:S01]  /*0610*/  LDG.E R26, desc[UR8][R20.64] ;  /* 0x00000008141a7981 */ /* 0x000962000c1e1900 */
[----:B--2---:R-:W-:-:S04]  /*0620*/  FMUL R23, R22, UR13 ;  /* 0x0000000d16177c20 */ /* 0x004fc80008400000 */
[----:B-1----:R-:W-:Y:S01]  /*0630*/  FFMA R25, R8, UR10, R23 ;  /* 0x0000000a08197c23 */ /* 0x002fe20008000017 */
[----:B------:R-:W-:-:S04]  /*0640*/  IMAD.WIDE R22, R27, 0x4, R16 ;  /* 0x000000041b167825 */ /* 0x000fc800078e0210 */
[----:B----4-:R-:W-:Y:S01]  /*0650*/  FFMA R21, R24, UR12, R25 ;  /* 0x0000000c18157c23 */ /* 0x010fe20008000019 */
[----:B---3--:R-:W-:Y:S01]  /*0660*/  IMAD.WIDE R24, R9, 0x4, R14 ;  /* 0x0000000409187825 */ /* 0x008fe200078e020e */
[----:B------:R-:W2:Y:S05]  /*0670*/  LDG.E R23, desc[UR8][R22.64] ;  /* 0x0000000816177981 */ /* 0x000eaa000c1e1900 */
[----:B------:R0:W3:Y:S01]  /*0680*/  LDG.E R25, desc[UR8][R24.64] ;  /* 0x0000000818197981 */ /* 0x0000e2000c1e1900 */
[----:B-----5:R-:W-:-:S04]  /*0690*/  FFMA R29, R28, R19, R21 ;  /* 0x000000131c1d7223 */ /* 0x020fc80000000015 */
[----:B------:R-:W-:-:S04]  /*06a0*/  FFMA R29, R26, R18, R29 ;  /* 0x000000121a1d7223 */ /* 0x000fc8000000001d */
[----:B------:R-:W-:Y:S01]  /*06b0*/  FFMA R6, R6, R11, R29 ;  /* 0x0000000b06067223 */ /* 0x000fe2000000001d */
[----:B------:R-:W-:Y:S01]  /*06c0*/  IMAD.WIDE R20, R9, 0x4, R12 ;  /* 0x0000000409147825 */ /* 0x000fe200078e020c */
[----:B------:R-:W-:Y:S02]  /*06d0*/  UISETP.NE.AND UP0, UPT, UR4, UR6, UPT ;  /* 0x000000060400728c */ /* 0x000fe4000bf05270 */
[----:B------:R-:W-:Y:S01]  /*06e0*/  UIADD3 UR5, UPT, UPT, UR4, 0x1, URZ ;  /* 0x0000000104057890 */ /* 0x000fe2000fffe0ff */
[C---:B------:R-:W-:Y:S02]  /*06f0*/  IADD3 R7, PT, PT, R0.reuse, R7, RZ ;  /* 0x0000000700077210 */ /* 0x040fe40007ffe0ff */
[----:B------:R-:W-:Y:S02]  /*0700*/  IADD3 R5, PT, PT, R0, R5, RZ ;  /* 0x0000000500057210 */ /* 0x000fe40007ffe0ff */
[-C--:B------:R-:W-:Y:S02]  /*0710*/  IADD3 R28, PT, PT, R4, R27.reuse, RZ ;  /* 0x0000001b041c7210 */ /* 0x080fe40007ffe0ff */
[----:B0-----:R-:W-:-:S02]  /*0720*/  IADD3 R24, PT, PT, R3, R27, RZ ;  /* 0x0000001b03187210 */ /* 0x001fc40007ffe0ff */
[----:B------:R-:W-:Y:S01]  /*0730*/  MOV R9, R27 ;  /* 0x0000001b00097202 */ /* 0x000fe20000000f00 */
[----:B------:R-:W-:Y:S01]  /*0740*/  UMOV UR4, UR5 ;  /* 0x0000000500047c82 */ /* 0x000fe20008000000 */
[----:B--2---:R-:W-:-:S04]  /*0750*/  FFMA R6, R23, R10, R6 ;  /* 0x0000000a17067223 */ /* 0x004fc80000000006 */
[----:B---3--:R-:W-:-:S04]  /*0760*/  FFMA R29, R25, UR11, R6 ;  /* 0x0000000b191d7c23 */ /* 0x008fc80008000006 */
[----:B------:R-:W-:-:S05]  /*0770*/  FFMA R29, R10, 80, R29 ;  /* 0x42a000000a1d7823 */ /* 0x000fca000000001d */
[----:B------:R1:W-:Y:S01]  /*0780*/  STG.E desc[UR8][R20.64], R29 ;  /* 0x0000001d14007986 */ /* 0x0003e2000c101908 */
[----:B------:R-:W-:Y:S01]  /*0790*/  MOV R6, R8 ;  /* 0x0000000800067202 */ /* 0x000fe20000000f00 */
[----:B------:R-:W-:Y:S06]  /*07a0*/  BRA.U UP0, `(.L_x_3) ;  /* 0xfffffffd00647547 */ /* 0x000fec000b83ffff */
.L_x_2:
[----:B------:R-:W-:-:S04]  /*07b0*/  VIADDMNMX R0, R27, R0, R7, !PT ;  /* 0x000000001b007246 */ /* 0x000fc80007800107 */
[----:B------:R-:W-:-:S04]  /*07c0*/  VIMNMX3 R3, R0, R24, R5, !PT ;  /* 0x000000180003720f */ /* 0x000fc80007800105 */
[----:B------:R-:W-:-:S04]  /*07d0*/  VIMNMX R3, PT, PT, R3, R28, !PT ;  /* 0x0000001c03037248 */ /* 0x000fc80007fe0100 */
[----:B------:R-:W-:-:S13]  /*07e0*/  ISETP.GE.AND P0, PT, R3, R2, PT ;  /* 0x000000020300720c */ /* 0x000fda0003f06270 */
[----:B------:R-:W-:Y:S05]  /*07f0*/  @P0 EXIT ;  /* 0x000000000000094d */ /* 0x000fea0003800000 */
[----:B------:R-:W2:Y:S01]  /*0800*/  LDC.64 R10, c[0x0][0x388] ;  /* 0x0000e200ff0a7b82 */ /* 0x000ea20000000a00 */
[----:B------:R-:W3:Y:S01]  /*0810*/  LDCU.64 UR6, c[0x0][0x3a8] ;  /* 0x00007500ff0677ac */ /* 0x000ee20008000a00 */
[----:B------:R-:W4:Y:S06]  /*0820*/  LDCU UR4, c[0x0][0x3c0] ;  /* 0x00007800ff0477ac */ /* 0x000f2c0008000800 */
[----:B------:R-:W5:Y:S01]  /*0830*/  LDC.64 R2, c[0x0][0x380] ;  /* 0x0000e000ff027b82 */ /* 0x000f620000000a00 */
[----:B--2---:R-:W-:-:S04]  /*0840*/  IMAD.WIDE R4, R5, 0x4, R10 ;  /* 0x0000000405047825 */ /* 0x004fc800078e020a */
[--C-:B0-----:R-:W-:Y:S02]  /*0850*/  IMAD.WIDE R24, R24, 0x4, R10.reuse ;  /* 0x0000000418187825 */ /* 0x101fe400078e020a */
[----:B------:R-:W3:Y:S02]  /*0860*/  LDG.E R4, desc[UR8][R4.64] ;  /* 0x0000000804047981 */ /* 0x000ee4000c1e1900 */
[--C-:B-1----:R-:W-:Y:S02]  /*0870*/  IMAD.WIDE R28, R28, 0x4, R10.reuse ;  /* 0x000000041c1c7825 */ /* 0x102fe400078e020a */
[----:B------:R-:W2:Y:S02]  /*0880*/  LDG.E R25, desc[UR8][R24.64] ;  /* 0x0000000818197981 */ /* 0x000ea4000c1e1900 */
[----:B------:R-:W-:Y:S02]  /*0890*/  IMAD.WIDE R10, R7, 0x4, R10 ;  /* 0x00000004070a7825 */ /* 0x000fe400078e020a */
[----:B------:R-:W2:Y:S01]  /*08a0*/  LDG.E R29, desc[UR8][R28.64] ;  /* 0x000000081c1d7981 */ /* 0x000ea2000c1e1900 */
[----:B------:R-:W0:Y:S03]  /*08b0*/  LDC.64 R6, c[0x0][0x3b0] ;  /* 0x0000ec00ff067b82 */ /* 0x000e260000000a00 */
[----:B------:R-:W2:Y:S01]  /*08c0*/  LDG.E R10, desc[UR8][R10.64] ;  /* 0x000000080a0a7981 */ /* 0x000ea2000c1e1900 */
[----:B-----5:R-:W-:-:S04]  /*08d0*/  IMAD.WIDE R12, R27, 0x4, R2 ;  /* 0x000000041b0c7825 */ /* 0x020fc800078e0202 */
[----:B------:R-:W1:Y:S02]  /*08e0*/  LDC.64 R2, c[0x0][0x3b8] ;  /* 0x0000ee00ff027b82 */ /* 0x000e640000000a00 */
[----:B------:R-:W5:Y:S01]  /*08f0*/  LDG.E R13, desc[UR8][R12.64] ;  /* 0x000000080c0d7981 */ /* 0x000f62000c1e1900 */
[----:B---3--:R-:W-:-:S04]  /*0900*/  FMUL R4, R4, UR7 ;  /* 0x0000000704047c20 */ /* 0x008fc80008400000 */
[----:B----4-:R-:W-:Y:S01]  /*0910*/  FFMA R0, R23, UR4, R4 ;  /* 0x0000000417007c23 */ /* 0x010fe20008000004 */
[----:B------:R-:W5:Y:S01]  /*0920*/  LDCU UR4, c[0x0][0x398] ;  /* 0x00007300ff0477ac */ /* 0x000f620008000800 */
[----:B------:R-:W3:Y:S02]  /*0930*/  LDC.64 R4, c[0x0][0x390] ;  /* 0x0000e400ff047b82 */ /* 0x000ee40000000a00 */
[----:B--2---:R-:W-:-:S04]  /*0940*/  FFMA R0, R25, UR6, R0 ;  /* 0x0000000619007c23 */ /* 0x004fc80008000000 */
[----:B0-----:R-:W-:-:S04]  /*0950*/  FFMA R7, R29, R7, R0 ;  /* 0x000000071d077223 */ /* 0x001fc80000000000 */
[----:B------:R-:W-:-:S04]  /*0960*/  FFMA R7, R10, R6, R7 ;  /* 0x000000060a077223 */ /* 0x000fc80000000007 */
[----:B-1----:R-:W-:-:S04]  /*0970*/  FFMA R0, R8, R3, R7 ;  /* 0x0000000308007223 */ /* 0x002fc80000000007 */
[----:B------:R-:W-:-:S04]  /*0980*/  FFMA R0, R23, R2, R0 ;  /* 0x0000000217007223 */ /* 0x000fc80000000000 */
[----:B-----5:R-:W-:Y:S01]  /*0990*/  FFMA R13, R13, UR4, R0 ;  /* 0x000000040d0d7c23 */ /* 0x020fe20008000000 */
[----:B---3--:R-:W-:-:S04]  /*09a0*/  IMAD.WIDE R4, R27, 0x4, R4 ;  /* 0x000000041b047825 */ /* 0x008fc800078e0204 */
[----:B------:R-:W-:-:S05]  /*09b0*/  FFMA R13, R2, 80, R13 ;  /* 0x42a00000020d7823 */ /* 0x000fca000000000d */
[----:B------:R-:W-:Y:S01]  /*09c0*/  STG.E desc[UR8][R4.64], R13 ;  /* 0x0000000d04007986 */ /* 0x000fe2000c101908 */
[----:B------:R-:W-:Y:S05]  /*09d0*/  EXIT ;  /* 0x000000000000794d */ /* 0x000fea0003800000 */
.L_x_4:
[----:B------:R-:W-:-:S00]  /*09e0*/  BRA `(.L_x_4) ;  /* 0xfffffffc00fc7947 */ /* 0x000fc0000383ffff */
[----:B------:R-:W-:-:S00]  /*09f0*/  NOP ;  /* 0x0000000000007918 */ /* 0x000fc00000000000 */
        /* <DEDUP_REMOVED lines=8> */
.L_x_5:


//--------------------- .nv.shared.reserved.0     --------------------------
	.section	.nv.shared.reserved.0,"aw",@nobits
	.weak		__nv_reservedSMEM_offset_0_alias
	.size		__nv_reservedSMEM_offset_0_alias, 0, 64
	.other		__nv_reservedSMEM_offset_0_alias,@"STO_CUDA_RESERVED_SHARED STV_DEFAULT"
__nv_reservedSMEM_offset_0_alias:
	.zero		0
	.zero		64


//--------------------- .nv.constant0.hotspot3d_checked --------------------------
	.section	.nv.constant0.hotspot3d_checked,"a",@progbits
	.sectionflags	@""
	.align	4
.nv.constant0.hotspot3d_checked:
	.zero		964


//--------------------- SYMBOLS --------------------------

	.type		.nv.reservedSmem.offset0,@object
	.size		.nv.reservedSmem.offset0,0x4
